//
// Generated by NVIDIA NVVM Compiler
//
// Compiler Build ID: CL-36424714
// Cuda compilation tools, release 13.0, V13.0.88
// Based on NVVM 20.0.0
//

.version 9.0
.target sm_100
.address_size 64

	// .globl	_Z15preprocessImagePfii

.visible .entry _Z15preprocessImagePfii(
	.param .u64 .ptr .align 1 _Z15preprocessImagePfii_param_0,
	.param .u32 _Z15preprocessImagePfii_param_1,
	.param .u32 _Z15preprocessImagePfii_param_2
)
{


	ret;

}
	// .globl	_Z12detectShapesPfiiP5Shape
.visible .entry _Z12detectShapesPfiiP5Shape(
	.param .u64 .ptr .align 1 _Z12detectShapesPfiiP5Shape_param_0,
	.param .u32 _Z12detectShapesPfiiP5Shape_param_1,
	.param .u32 _Z12detectShapesPfiiP5Shape_param_2,
	.param .u64 .ptr .align 1 _Z12detectShapesPfiiP5Shape_param_3
)
{


	ret;

}
	// .globl	_Z15generate3DModelP5ShapeiP6float3Pi
.visible .entry _Z15generate3DModelP5ShapeiP6float3Pi(
	.param .u64 .ptr .align 1 _Z15generate3DModelP5ShapeiP6float3Pi_param_0,
	.param .u32 _Z15generate3DModelP5ShapeiP6float3Pi_param_1,
	.param .u64 .ptr .align 1 _Z15generate3DModelP5ShapeiP6float3Pi_param_2,
	.param .u64 .ptr .align 1 _Z15generate3DModelP5ShapeiP6float3Pi_param_3
)
{


	ret;

}
	// .globl	_Z13render3DModelP6float3PiiiPf
.visible .entry _Z13render3DModelP6float3PiiiPf(
	.param .u64 .ptr .align 1 _Z13render3DModelP6float3PiiiPf_param_0,
	.param .u64 .ptr .align 1 _Z13render3DModelP6float3PiiiPf_param_1,
	.param .u32 _Z13render3DModelP6float3PiiiPf_param_2,
	.param .u32 _Z13render3DModelP6float3PiiiPf_param_3,
	.param .u64 .ptr .align 1 _Z13render3DModelP6float3PiiiPf_param_4
)
{


	ret;

}


// ===== COMPILED SASS (sm_100) =====

	.target	sm_100

	.elftype	@"ET_EXEC"


//--------------------- .note.nv.tkinfo           --------------------------
	.section	.note.nv.tkinfo,"",@"SHT_NOTE"
	.sectionflags	@"SHF_NOTE_NV_TKINFO"
	.tkinfo
        /*0018*/ 	.word	0x00000002
        /*0030*/ 	.string	""
        /*0030*/ 	.string	"ptxas"
        /*0030*/ 	.string	"Cuda compilation tools, release 13.0, V13.0.88"
        /*0030*/ 	.string	"Build cuda_13.0.r13.0/compiler.36424714_0"
        /*0030*/ 	.string	"-arch sm_100 -m 64 "



//--------------------- .note.nv.cuinfo           --------------------------
	.section	.note.nv.cuinfo,"",@"SHT_NOTE"
	.sectionflags	@"SHF_NOTE_NV_CUINFO"
        /*0018*/ 	.short	0x0002
        /*001a*/ 	.short	0x0064
        /*001c*/ 	.short	0x0082
	.zero		2


//--------------------- .nv.info                  --------------------------
	.section	.nv.info,"",@"SHT_CUDA_INFO"
	.align	4


	//----- nvinfo : EIATTR_REGCOUNT
	.align		4
        /*0000*/ 	.byte	0x04, 0x2f
        /*0002*/ 	.short	(.L_1 - .L_0)
	.align		4
.L_0:
        /*0004*/ 	.word	index@(_Z15preprocessImagePfii)
        /*0008*/ 	.word	0x00000004


	//----- nvinfo : EIATTR_FRAME_SIZE
	.align		4
.L_1:
        /*000c*/ 	.byte	0x04, 0x11
        /*000e*/ 	.short	(.L_3 - .L_2)
	.align		4
.L_2:
        /*0010*/ 	.word	index@(_Z15preprocessImagePfii)
        /*0014*/ 	.word	0x00000000


	//----- nvinfo : EIATTR_REGCOUNT
	.align		4
.L_3:
        /*0018*/ 	.byte	0x04, 0x2f
        /*001a*/ 	.short	(.L_5 - .L_4)
	.align		4
.L_4:
        /*001c*/ 	.word	index@(_Z12detectShapesPfiiP5Shape)
        /*0020*/ 	.word	0x00000004


	//----- nvinfo : EIATTR_FRAME_SIZE
	.align		4
.L_5:
        /*0024*/ 	.byte	0x04, 0x11
        /*0026*/ 	.short	(.L_7 - .L_6)
	.align		4
.L_6:
        /*0028*/ 	.word	index@(_Z12detectShapesPfiiP5Shape)
        /*002c*/ 	.word	0x00000000


	//----- nvinfo : EIATTR_REGCOUNT
	.align		4
.L_7:
        /*0030*/ 	.byte	0x04, 0x2f
        /*0032*/ 	.short	(.L_9 - .L_8)
	.align		4
.L_8:
        /*0034*/ 	.word	index@(_Z15generate3DModelP5ShapeiP6float3Pi)
        /*0038*/ 	.word	0x00000004


	//----- nvinfo : EIATTR_FRAME_SIZE
	.align		4
.L_9:
        /*003c*/ 	.byte	0x04, 0x11
        /*003e*/ 	.short	(.L_11 - .L_10)
	.align		4
.L_10:
        /*0040*/ 	.word	index@(_Z15generate3DModelP5ShapeiP6float3Pi)
        /*0044*/ 	.word	0x00000000


	//----- nvinfo : EIATTR_REGCOUNT
	.align		4
.L_11:
        /*0048*/ 	.byte	0x04, 0x2f
        /*004a*/ 	.short	(.L_13 - .L_12)
	.align		4
.L_12:
        /*004c*/ 	.word	index@(_Z13render3DModelP6float3PiiiPf)
        /*0050*/ 	.word	0x00000004


	//----- nvinfo : EIATTR_FRAME_SIZE
	.align		4
.L_13:
        /*0054*/ 	.byte	0x04, 0x11
        /*0056*/ 	.short	(.L_15 - .L_14)
	.align		4
.L_14:
        /*0058*/ 	.word	index@(_Z13render3DModelP6float3PiiiPf)
        /*005c*/ 	.word	0x00000000


	//----- nvinfo : EIATTR_MIN_STACK_SIZE
	.align		4
.L_15:
        /*0060*/ 	.byte	0x04, 0x12
        /*0062*/ 	.short	(.L_17 - .L_16)
	.align		4
.L_16:
        /*0064*/ 	.word	index@(_Z13render3DModelP6float3PiiiPf)
        /*0068*/ 	.word	0x00000000


	//----- nvinfo : EIATTR_MIN_STACK_SIZE
	.align		4
.L_17:
        /*006c*/ 	.byte	0x04, 0x12
        /*006e*/ 	.short	(.L_19 - .L_18)
	.align		4
.L_18:
        /*0070*/ 	.word	index@(_Z15generate3DModelP5ShapeiP6float3Pi)
        /*0074*/ 	.word	0x00000000


	//----- nvinfo : EIATTR_MIN_STACK_SIZE
	.align		4
.L_19:
        /*0078*/ 	.byte	0x04, 0x12
        /*007a*/ 	.short	(.L_21 - .L_20)
	.align		4
.L_20:
        /*007c*/ 	.word	index@(_Z12detectShapesPfiiP5Shape)
        /*0080*/ 	.word	0x00000000


	//----- nvinfo : EIATTR_MIN_STACK_SIZE
	.align		4
.L_21:
        /*0084*/ 	.byte	0x04, 0x12
        /*0086*/ 	.short	(.L_23 - .L_22)
	.align		4
.L_22:
        /*0088*/ 	.word	index@(_Z15preprocessImagePfii)
        /*008c*/ 	.word	0x00000000
.L_23:


//--------------------- .nv.compat                --------------------------
	.section	.nv.compat,"",@"SHT_CUDA_COMPAT_INFO"
	.align	4
        /*0000*/ 	.byte	0x02, 0x09, 0x00, 0x00, 0x02, 0x02, 0x01, 0x00, 0x02, 0x05, 0x05, 0x00, 0x03, 0x07, 0x01, 0x01
        /*0010*/ 	.byte	0x02, 0x03, 0x00, 0x00, 0x02, 0x06, 0x01, 0x00, 0x04, 0x0b, 0x08, 0x00, 0x09, 0x00, 0x00, 0x00
        /*0020*/ 	.byte	0x00, 0x00, 0x00, 0x00


//--------------------- .nv.info._Z13render3DModelP6float3PiiiPf --------------------------
	.section	.nv.info._Z13render3DModelP6float3PiiiPf,"",@"SHT_CUDA_INFO"
	.sectionflags	@""
	.align	4


	//----- nvinfo : EIATTR_CUDA_API_VERSION
	.align		4
        /*0000*/ 	.byte	0x04, 0x37
        /*0002*/ 	.short	(.L_25 - .L_24)
.L_24:
        /*0004*/ 	.word	0x00000082


	//----- nvinfo : EIATTR_KPARAM_INFO
	.align		4
.L_25:
        /*0008*/ 	.byte	0x04, 0x17
        /*000a*/ 	.short	(.L_27 - .L_26)
.L_26:
        /*000c*/ 	.word	0x00000000
        /*0010*/ 	.short	0x0004
        /*0012*/ 	.short	0x0018
        /*0014*/ 	.byte	0x00, 0xf5, 0x21, 0x00


	//----- nvinfo : EIATTR_KPARAM_INFO
	.align		4
.L_27:
        /*0018*/ 	.byte	0x04, 0x17
        /*001a*/ 	.short	(.L_29 - .L_28)
.L_28:
        /*001c*/ 	.word	0x00000000
        /*0020*/ 	.short	0x0003
        /*0022*/ 	.short	0x0014
        /*0024*/ 	.byte	0x00, 0xf0, 0x11, 0x00


	//----- nvinfo : EIATTR_KPARAM_INFO
	.align		4
.L_29:
        /*0028*/ 	.byte	0x04, 0x17
        /*002a*/ 	.short	(.L_31 - .L_30)
.L_30:
        /*002c*/ 	.word	0x00000000
        /*0030*/ 	.short	0x0002
        /*0032*/ 	.short	0x0010
        /*0034*/ 	.byte	0x00, 0xf0, 0x11, 0x00


	//----- nvinfo : EIATTR_KPARAM_INFO
	.align		4
.L_31:
        /*0038*/ 	.byte	0x04, 0x17
        /*003a*/ 	.short	(.L_33 - .L_32)
.L_32:
        /*003c*/ 	.word	0x00000000
        /*0040*/ 	.short	0x0001
        /*0042*/ 	.short	0x0008
        /*0044*/ 	.byte	0x00, 0xf5, 0x21, 0x00


	//----- nvinfo : EIATTR_KPARAM_INFO
	.align		4
.L_33:
        /*0048*/ 	.byte	0x04, 0x17
        /*004a*/ 	.short	(.L_35 - .L_34)
.L_34:
        /*004c*/ 	.word	0x00000000
        /*0050*/ 	.short	0x0000
        /*0052*/ 	.short	0x0000
        /*0054*/ 	.byte	0x00, 0xf5, 0x21, 0x00


	//----- nvinfo : EIATTR_SPARSE_MMA_MASK
	.align		4
.L_35:
        /*0058*/ 	.byte	0x03, 0x50
        /*005a*/ 	.short	0x0000


	//----- nvinfo : EIATTR_MAXREG_COUNT
	.align		4
        /*005c*/ 	.byte	0x03, 0x1b
        /*005e*/ 	.short	0x00ff


	//----- nvinfo : EIATTR_MERCURY_ISA_VERSION
	.align		4
        /*0060*/ 	.byte	0x03, 0x5f
        /*0062*/ 	.short	0x0101


	//----- nvinfo : EIATTR_VRC_CTA_INIT_COUNT
	.align		4
        /*0064*/ 	.byte	0x02, 0x4a
	.zero		1
	.zero		1


	//----- nvinfo : EIATTR_EXIT_INSTR_OFFSETS
	.align		4
        /*0068*/ 	.byte	0x04, 0x1c
        /*006a*/ 	.short	(.L_37 - .L_36)


	//   ....[0]....
.L_36:
        /*006c*/ 	.word	0x00000010


	//----- nvinfo : EIATTR_CBANK_PARAM_SIZE
	.align		4
.L_37:
        /*0070*/ 	.byte	0x03, 0x19
        /*0072*/ 	.short	0x0020


	//----- nvinfo : EIATTR_PARAM_CBANK
	.align		4
        /*0074*/ 	.byte	0x04, 0x0a
        /*0076*/ 	.short	(.L_39 - .L_38)
	.align		4
.L_38:
        /*0078*/ 	.word	index@(.nv.constant0._Z13render3DModelP6float3PiiiPf)
        /*007c*/ 	.short	0x0380
        /*007e*/ 	.short	0x0020


	//----- nvinfo : EIATTR_SW_WAR
	.align		4
.L_39:
        /*0080*/ 	.byte	0x04, 0x36
        /*0082*/ 	.short	(.L_41 - .L_40)
.L_40:
        /*0084*/ 	.word	0x00000008
.L_41:


//--------------------- .nv.info._Z15generate3DModelP5ShapeiP6float3Pi --------------------------
	.section	.nv.info._Z15generate3DModelP5ShapeiP6float3Pi,"",@"SHT_CUDA_INFO"
	.sectionflags	@""
	.align	4


	//----- nvinfo : EIATTR_CUDA_API_VERSION
	.align		4
        /*0000*/ 	.byte	0x04, 0x37
        /*0002*/ 	.short	(.L_43 - .L_42)
.L_42:
        /*0004*/ 	.word	0x00000082


	//----- nvinfo : EIATTR_KPARAM_INFO
	.align		4
.L_43:
        /*0008*/ 	.byte	0x04, 0x17
        /*000a*/ 	.short	(.L_45 - .L_44)
.L_44:
        /*000c*/ 	.word	0x00000000
        /*0010*/ 	.short	0x0003
        /*0012*/ 	.short	0x0018
        /*0014*/ 	.byte	0x00, 0xf5, 0x21, 0x00


	//----- nvinfo : EIATTR_KPARAM_INFO
	.align		4
.L_45:
        /*0018*/ 	.byte	0x04, 0x17
        /*001a*/ 	.short	(.L_47 - .L_46)
.L_46:
        /*001c*/ 	.word	0x00000000
        /*0020*/ 	.short	0x0002
        /*0022*/ 	.short	0x0010
        /*0024*/ 	.byte	0x00, 0xf5, 0x21, 0x00


	//----- nvinfo : EIATTR_KPARAM_INFO
	.align		4
.L_47:
        /*0028*/ 	.byte	0x04, 0x17
        /*002a*/ 	.short	(.L_49 - .L_48)
.L_48:
        /*002c*/ 	.word	0x00000000
        /*0030*/ 	.short	0x0001
        /*0032*/ 	.short	0x0008
        /*0034*/ 	.byte	0x00, 0xf0, 0x11, 0x00


	//----- nvinfo : EIATTR_KPARAM_INFO
	.align		4
.L_49:
        /*0038*/ 	.byte	0x04, 0x17
        /*003a*/ 	.short	(.L_51 - .L_50)
.L_50:
        /*003c*/ 	.word	0x00000000
        /*0040*/ 	.short	0x0000
        /*0042*/ 	.short	0x0000
        /*0044*/ 	.byte	0x00, 0xf5, 0x21, 0x00


	//----- nvinfo : EIATTR_SPARSE_MMA_MASK
	.align		4
.L_51:
        /*0048*/ 	.byte	0x03, 0x50
        /*004a*/ 	.short	0x0000


	//----- nvinfo : EIATTR_MAXREG_COUNT
	.align		4
        /*004c*/ 	.byte	0x03, 0x1b
        /*004e*/ 	.short	0x00ff


	//----- nvinfo : EIATTR_MERCURY_ISA_VERSION
	.align		4
        /*0050*/ 	.byte	0x03, 0x5f
        /*0052*/ 	.short	0x0101


	//----- nvinfo : EIATTR_VRC_CTA_INIT_COUNT
	.align		4
        /*0054*/ 	.byte	0x02, 0x4a
	.zero		1
	.zero		1


	//----- nvinfo : EIATTR_EXIT_INSTR_OFFSETS
	.align		4
        /*0058*/ 	.byte	0x04, 0x1c
        /*005a*/ 	.short	(.L_53 - .L_52)


	//   ....[0]....
.L_52:
        /*005c*/ 	.word	0x00000010


	//----- nvinfo : EIATTR_CBANK_PARAM_SIZE
	.align		4
.L_53:
        /*0060*/ 	.byte	0x03, 0x19
        /*0062*/ 	.short	0x0020


	//----- nvinfo : EIATTR_PARAM_CBANK
	.align		4
        /*0064*/ 	.byte	0x04, 0x0a
        /*0066*/ 	.short	(.L_55 - .L_54)
	.align		4
.L_54:
        /*0068*/ 	.word	index@(.nv.constant0._Z15generate3DModelP5ShapeiP6float3Pi)
        /*006c*/ 	.short	0x0380
        /*006e*/ 	.short	0x0020


	//----- nvinfo : EIATTR_SW_WAR
	.align		4
.L_55:
        /*0070*/ 	.byte	0x04, 0x36
        /*0072*/ 	.short	(.L_57 - .L_56)
.L_56:
        /*0074*/ 	.word	0x00000008
.L_57:


//--------------------- .nv.info._Z12detectShapesPfiiP5Shape --------------------------
	.section	.nv.info._Z12detectShapesPfiiP5Shape,"",@"SHT_CUDA_INFO"
	.sectionflags	@""
	.align	4


	//----- nvinfo : EIATTR_CUDA_API_VERSION
	.align		4
        /*0000*/ 	.byte	0x04, 0x37
        /*0002*/ 	.short	(.L_59 - .L_58)
.L_58:
        /*0004*/ 	.word	0x00000082


	//----- nvinfo : EIATTR_KPARAM_INFO
	.align		4
.L_59:
        /*0008*/ 	.byte	0x04, 0x17
        /*000a*/ 	.short	(.L_61 - .L_60)
.L_60:
        /*000c*/ 	.word	0x00000000
        /*0010*/ 	.short	0x0003
        /*0012*/ 	.short	0x0010
        /*0014*/ 	.byte	0x00, 0xf5, 0x21, 0x00


	//----- nvinfo : EIATTR_KPARAM_INFO
	.align		4
.L_61:
        /*0018*/ 	.byte	0x04, 0x17
        /*001a*/ 	.short	(.L_63 - .L_62)
.L_62:
        /*001c*/ 	.word	0x00000000
        /*0020*/ 	.short	0x0002
        /*0022*/ 	.short	0x000c
        /*0024*/ 	.byte	0x00, 0xf0, 0x11, 0x00


	//----- nvinfo : EIATTR_KPARAM_INFO
	.align		4
.L_63:
        /*0028*/ 	.byte	0x04, 0x17
        /*002a*/ 	.short	(.L_65 - .L_64)
.L_64:
        /*002c*/ 	.word	0x00000000
        /*0030*/ 	.short	0x0001
        /*0032*/ 	.short	0x0008
        /*0034*/ 	.byte	0x00, 0xf0, 0x11, 0x00


	//----- nvinfo : EIATTR_KPARAM_INFO
	.align		4
.L_65:
        /*0038*/ 	.byte	0x04, 0x17
        /*003a*/ 	.short	(.L_67 - .L_66)
.L_66:
        /*003c*/ 	.word	0x00000000
        /*0040*/ 	.short	0x0000
        /*0042*/ 	.short	0x0000
        /*0044*/ 	.byte	0x00, 0xf5, 0x21, 0x00


	//----- nvinfo : EIATTR_SPARSE_MMA_MASK
	.align		4
.L_67:
        /*0048*/ 	.byte	0x03, 0x50
        /*004a*/ 	.short	0x0000


	//----- nvinfo : EIATTR_MAXREG_COUNT
	.align		4
        /*004c*/ 	.byte	0x03, 0x1b
        /*004e*/ 	.short	0x00ff


	//----- nvinfo : EIATTR_MERCURY_ISA_VERSION
	.align		4
        /*0050*/ 	.byte	0x03, 0x5f
        /*0052*/ 	.short	0x0101


	//----- nvinfo : EIATTR_VRC_CTA_INIT_COUNT
	.align		4
        /*0054*/ 	.byte	0x02, 0x4a
	.zero		1
	.zero		1


	//----- nvinfo : EIATTR_EXIT_INSTR_OFFSETS
	.align		4
        /*0058*/ 	.byte	0x04, 0x1c
        /*005a*/ 	.short	(.L_69 - .L_68)


	//   ....[0]....
.L_68:
        /*005c*/ 	.word	0x00000010


	//----- nvinfo : EIATTR_CBANK_PARAM_SIZE
	.align		4
.L_69:
        /*0060*/ 	.byte	0x03, 0x19
        /*0062*/ 	.short	0x0018


	//----- nvinfo : EIATTR_PARAM_CBANK
	.align		4
        /*0064*/ 	.byte	0x04, 0x0a
        /*0066*/ 	.short	(.L_71 - .L_70)
	.align		4
.L_70:
        /*0068*/ 	.word	index@(.nv.constant0._Z12detectShapesPfiiP5Shape)
        /*006c*/ 	.short	0x0380
        /*006e*/ 	.short	0x0018


	//----- nvinfo : EIATTR_SW_WAR
	.align		4
.L_71:
        /*0070*/ 	.byte	0x04, 0x36
        /*0072*/ 	.short	(.L_73 - .L_72)
.L_72:
        /*0074*/ 	.word	0x00000008
.L_73:


//--------------------- .nv.info._Z15preprocessImagePfii --------------------------
	.section	.nv.info._Z15preprocessImagePfii,"",@"SHT_CUDA_INFO"
	.sectionflags	@""
	.align	4


	//----- nvinfo : EIATTR_CUDA_API_VERSION
	.align		4
        /*0000*/ 	.byte	0x04, 0x37
        /*0002*/ 	.short	(.L_75 - .L_74)
.L_74:
        /*0004*/ 	.word	0x00000082


	//----- nvinfo : EIATTR_KPARAM_INFO
	.align		4
.L_75:
        /*0008*/ 	.byte	0x04, 0x17
        /*000a*/ 	.short	(.L_77 - .L_76)
.L_76:
        /*000c*/ 	.word	0x00000000
        /*0010*/ 	.short	0x0002
        /*0012*/ 	.short	0x000c
        /*0014*/ 	.byte	0x00, 0xf0, 0x11, 0x00


	//----- nvinfo : EIATTR_KPARAM_INFO
	.align		4
.L_77:
        /*0018*/ 	.byte	0x04, 0x17
        /*001a*/ 	.short	(.L_79 - .L_78)
.L_78:
        /*001c*/ 	.word	0x00000000
        /*0020*/ 	.short	0x0001
        /*0022*/ 	.short	0x0008
        /*0024*/ 	.byte	0x00, 0xf0, 0x11, 0x00


	//----- nvinfo : EIATTR_KPARAM_INFO
	.align		4
.L_79:
        /*0028*/ 	.byte	0x04, 0x17
        /*002a*/ 	.short	(.L_81 - .L_80)
.L_80:
        /*002c*/ 	.word	0x00000000
        /*0030*/ 	.short	0x0000
        /*0032*/ 	.short	0x0000
        /*0034*/ 	.byte	0x00, 0xf5, 0x21, 0x00


	//----- nvinfo : EIATTR_SPARSE_MMA_MASK
	.align		4
.L_81:
        /*0038*/ 	.byte	0x03, 0x50
        /*003a*/ 	.short	0x0000


	//----- nvinfo : EIATTR_MAXREG_COUNT
	.align		4
        /*003c*/ 	.byte	0x03, 0x1b
        /*003e*/ 	.short	0x00ff


	//----- nvinfo : EIATTR_MERCURY_ISA_VERSION
	.align		4
        /*0040*/ 	.byte	0x03, 0x5f
        /*0042*/ 	.short	0x0101


	//----- nvinfo : EIATTR_VRC_CTA_INIT_COUNT
	.align		4
        /*0044*/ 	.byte	0x02, 0x4a
	.zero		1
	.zero		1


	//----- nvinfo : EIATTR_EXIT_INSTR_OFFSETS
	.align		4
        /*0048*/ 	.byte	0x04, 0x1c
        /*004a*/ 	.short	(.L_83 - .L_82)


	//   ....[0]....
.L_82:
        /*004c*/ 	.word	0x00000010


	//----- nvinfo : EIATTR_CBANK_PARAM_SIZE
	.align		4
.L_83:
        /*0050*/ 	.byte	0x03, 0x19
        /*0052*/ 	.short	0x0010


	//----- nvinfo : EIATTR_PARAM_CBANK
	.align		4
        /*0054*/ 	.byte	0x04, 0x0a
        /*0056*/ 	.short	(.L_85 - .L_84)
	.align		4
.L_84:
        /*0058*/ 	.word	index@(.nv.constant0._Z15preprocessImagePfii)
        /*005c*/ 	.short	0x0380
        /*005e*/ 	.short	0x0010


	//----- nvinfo : EIATTR_SW_WAR
	.align		4
.L_85:
        /*0060*/ 	.byte	0x04, 0x36
        /*0062*/ 	.short	(.L_87 - .L_86)
.L_86:
        /*0064*/ 	.word	0x00000008
.L_87:


//--------------------- .nv.callgraph             --------------------------
	.section	.nv.callgraph,"",@"SHT_CUDA_CALLGRAPH"
	.align	4
	.sectionentsize	8
	.align		4
        /*0000*/ 	.word	0x00000000
	.align		4
        /*0004*/ 	.word	0xffffffff
	.align		4
        /*0008*/ 	.word	0x00000000
	.align		4
        /*000c*/ 	.word	0xfffffffe
	.align		4
        /*0010*/ 	.word	0x00000000
	.align		4
        /*0014*/ 	.word	0xfffffffd
	.align		4
        /*0018*/ 	.word	0x00000000
	.align		4
        /*001c*/ 	.word	0xfffffffc


//--------------------- .text._Z13render3DModelP6float3PiiiPf --------------------------
	.section	.text._Z13render3DModelP6float3PiiiPf,"ax",@progbits
	.align	128
        .global         _Z13render3DModelP6float3PiiiPf
        .type           _Z13render3DModelP6float3PiiiPf,@function
        .size           _Z13render3DModelP6float3PiiiPf,(.L_x_4 - _Z13render3DModelP6float3PiiiPf)
        .other          _Z13render3DModelP6float3PiiiPf,@"STO_CUDA_ENTRY STV_DEFAULT"
_Z13render3DModelP6float3PiiiPf:
.text._Z13render3DModelP6float3PiiiPf:
[----:B------:R-:W-:Y:S01]  /*0000*/  LDC R1, c[0x0][0x37c] ;  /* 0x0000df00ff017b82 */ /* 0x000fe20000000800 */
[----:B------:R-:W-:Y:S05]  /*0010*/  EXIT ;  /* 0x000000000000794d */ /* 0x000fea0003800000 */
.L_x_0:
[----:B------:R-:W-:-:S00]  /*0020*/  BRA `(.L_x_0) ;  /* 0xfffffffc00fc7947 */ /* 0x000fc0000383ffff */
[----:B------:R-:W-:-:S00]  /*0030*/  NOP ;  /* 0x0000000000007918 */ /* 0x000fc00000000000 */
        /* <DEDUP_REMOVED lines=12> */
.L_x_4:


//--------------------- .text._Z15generate3DModelP5ShapeiP6float3Pi --------------------------
	.section	.text._Z15generate3DModelP5ShapeiP6float3Pi,"ax",@progbits
	.align	128
        .global         _Z15generate3DModelP5ShapeiP6float3Pi
        .type           _Z15generate3DModelP5ShapeiP6float3Pi,@function
        .size           _Z15generate3DModelP5ShapeiP6float3Pi,(.L_x_5 - _Z15generate3DModelP5ShapeiP6float3Pi)
        .other          _Z15generate3DModelP5ShapeiP6float3Pi,@"STO_CUDA_ENTRY STV_DEFAULT"
_Z15generate3DModelP5ShapeiP6float3Pi:
.text._Z15generate3DModelP5ShapeiP6float3Pi:
[----:B------:R-:W-:Y:S01]  /*0000*/  LDC R1, c[0x0][0x37c] ;  /* 0x0000df00ff017b82 */ /* 0x000fe20000000800 */
[----:B------:R-:W-:Y:S05]  /*0010*/  EXIT ;  /* 0x000000000000794d */ /* 0x000fea0003800000 */
.L_x_1:
        /* <DEDUP_REMOVED lines=14> */
.L_x_5:


//--------------------- .text._Z12detectShapesPfiiP5Shape --------------------------
	.section	.text._Z12detectShapesPfiiP5Shape,"ax",@progbits
	.align	128
        .global         _Z12detectShapesPfiiP5Shape
        .type           _Z12detectShapesPfiiP5Shape,@function
        .size           _Z12detectShapesPfiiP5Shape,(.L_x_6 - _Z12detectShapesPfiiP5Shape)
        .other          _Z12detectShapesPfiiP5Shape,@"STO_CUDA_ENTRY STV_DEFAULT"
_Z12detectShapesPfiiP5Shape:
.text._Z12detectShapesPfiiP5Shape:
[----:B------:R-:W-:Y:S01]  /*0000*/  LDC R1, c[0x0][0x37c] ;  /* 0x0000df00ff017b82 */ /* 0x000fe20000000800 */
[----:B------:R-:W-:Y:S05]  /*0010*/  EXIT ;  /* 0x000000000000794d */ /* 0x000fea0003800000 */
.L_x_2:
        /* <DEDUP_REMOVED lines=14> */
.L_x_6:


//--------------------- .text._Z15preprocessImagePfii --------------------------
	.section	.text._Z15preprocessImagePfii,"ax",@progbits
	.align	128
        .global         _Z15preprocessImagePfii
        .type           _Z15preprocessImagePfii,@function
        .size           _Z15preprocessImagePfii,(.L_x_7 - _Z15preprocessImagePfii)
        .other          _Z15preprocessImagePfii,@"STO_CUDA_ENTRY STV_DEFAULT"
_Z15preprocessImagePfii:
.text._Z15preprocessImagePfii:
[----:B------:R-:W-:Y:S01]  /*0000*/  LDC R1, c[0x0][0x37c] ;  /* 0x0000df00ff017b82 */ /* 0x000fe20000000800 */
[----:B------:R-:W-:Y:S05]  /*0010*/  EXIT ;  /* 0x000000000000794d */ /* 0x000fea0003800000 */
.L_x_3:
        /* <DEDUP_REMOVED lines=14> */
.L_x_7:


//--------------------- .nv.shared.reserved.0     --------------------------
	.section	.nv.shared.reserved.0,"aw",@nobits
	.weak		__nv_reservedSMEM_offset_0_alias
	.size		__nv_reservedSMEM_offset_0_alias, 0, 64
	.other		__nv_reservedSMEM_offset_0_alias,@"STO_CUDA_RESERVED_SHARED STV_DEFAULT"
__nv_reservedSMEM_offset_0_alias:
	.zero		0
	.zero		64


//--------------------- .nv.constant0._Z13render3DModelP6float3PiiiPf --------------------------
	.section	.nv.constant0._Z13render3DModelP6float3PiiiPf,"a",@progbits
	.sectionflags	@""
	.align	4
.nv.constant0._Z13render3DModelP6float3PiiiPf:
	.zero		928


//--------------------- .nv.constant0._Z15generate3DModelP5ShapeiP6float3Pi --------------------------
	.section	.nv.constant0._Z15generate3DModelP5ShapeiP6float3Pi,"a",@progbits
	.sectionflags	@""
	.align	4
.nv.constant0._Z15generate3DModelP5ShapeiP6float3Pi:
	.zero		928


//--------------------- .nv.constant0._Z12detectShapesPfiiP5Shape --------------------------
	.section	.nv.constant0._Z12detectShapesPfiiP5Shape,"a",@progbits
	.sectionflags	@""
	.align	4
.nv.constant0._Z12detectShapesPfiiP5Shape:
	.zero		920


//--------------------- .nv.constant0._Z15preprocessImagePfii --------------------------
	.section	.nv.constant0._Z15preprocessImagePfii,"a",@progbits
	.sectionflags	@""
	.align	4
.nv.constant0._Z15preprocessImagePfii:
	.zero		912


//--------------------- SYMBOLS --------------------------

	.type		.nv.reservedSmem.offset0,@object
	.size		.nv.reservedSmem.offset0,0x4
